//
// Generated by NVIDIA NVVM Compiler
//
// Compiler Build ID: CL-36424714
// Cuda compilation tools, release 13.0, V13.0.88
// Based on NVVM 20.0.0
//

.version 9.0
.target sm_100
.address_size 64

	// .globl	_Z7dkernelv
.extern .func  (.param .b32 func_retval0) vprintf
(
	.param .b64 vprintf_param_0,
	.param .b64 vprintf_param_1
)
;
.global .align 1 .b8 $str[14] = {72, 101, 108, 108, 111, 32, 87, 111, 114, 108, 100, 46, 10};

.visible .entry _Z7dkernelv()
{
	.reg .b32 	%r<3>;
	.reg .b64 	%rd<3>;

	mov.u64 	%rd1, $str;
	cvta.global.u64 	%rd2, %rd1;
	{ // callseq 0, 0
	.param .b64 param0;
	st.param.b64 	[param0], %rd2;
	.param .b64 param1;
	st.param.b64 	[param1], 0;
	.param .b32 retval0;
	call.uni (retval0), 
	vprintf, 
	(
	param0, 
	param1
	);
	ld.param.b32 	%r1, [retval0];
	} // callseq 0
	ret;

}


// ===== COMPILED SASS (sm_100) =====

	.target	sm_100

	.elftype	@"ET_EXEC"


//--------------------- .note.nv.tkinfo           --------------------------
	.section	.note.nv.tkinfo,"",@"SHT_NOTE"
	.sectionflags	@"SHF_NOTE_NV_TKINFO"
	.tkinfo
        /*0018*/ 	.word	0x00000002
        /*0030*/ 	.string	""
        /*0030*/ 	.string	"ptxas"
        /*0030*/ 	.string	"Cuda compilation tools, release 13.0, V13.0.88"
        /*0030*/ 	.string	"Build cuda_13.0.r13.0/compiler.36424714_0"
        /*0030*/ 	.string	"-arch sm_100 -m 64 "



//--------------------- .note.nv.cuinfo           --------------------------
	.section	.note.nv.cuinfo,"",@"SHT_NOTE"
	.sectionflags	@"SHF_NOTE_NV_CUINFO"
        /*0018*/ 	.short	0x0002
        /*001a*/ 	.short	0x0064
        /*001c*/ 	.short	0x0082
	.zero		2


//--------------------- .nv.info                  --------------------------
	.section	.nv.info,"",@"SHT_CUDA_INFO"
	.align	4


	//----- nvinfo : EIATTR_REGCOUNT
	.align		4
        /*0000*/ 	.byte	0x04, 0x2f
        /*0002*/ 	.short	(.L_2 - .L_1)
	.align		4
.L_1:
        /*0004*/ 	.word	index@(_Z7dkernelv)
        /*0008*/ 	.word	0x00000018


	//----- nvinfo : EIATTR_FRAME_SIZE
	.align		4
.L_2:
        /*000c*/ 	.byte	0x04, 0x11
        /*000e*/ 	.short	(.L_4 - .L_3)
	.align		4
.L_3:
        /*0010*/ 	.word	index@(_Z7dkernelv)
        /*0014*/ 	.word	0x00000000


	//----- nvinfo : EIATTR_MIN_STACK_SIZE
	.align		4
.L_4:
        /*0018*/ 	.byte	0x04, 0x12
        /*001a*/ 	.short	(.L_6 - .L_5)
	.align		4
.L_5:
        /*001c*/ 	.word	index@(_Z7dkernelv)
        /*0020*/ 	.word	0x00000000
.L_6:


//--------------------- .nv.compat                --------------------------
	.section	.nv.compat,"",@"SHT_CUDA_COMPAT_INFO"
	.align	4
        /*0000*/ 	.byte	0x02, 0x09, 0x00, 0x00, 0x02, 0x02, 0x01, 0x00, 0x02, 0x05, 0x05, 0x00, 0x03, 0x07, 0x01, 0x01
        /*0010*/ 	.byte	0x02, 0x03, 0x00, 0x00, 0x02, 0x06, 0x01, 0x00, 0x04, 0x0b, 0x08, 0x00, 0x09, 0x00, 0x00, 0x00
        /*0020*/ 	.byte	0x00, 0x00, 0x00, 0x00


//--------------------- .nv.info._Z7dkernelv      --------------------------
	.section	.nv.info._Z7dkernelv,"",@"SHT_CUDA_INFO"
	.sectionflags	@""
	.align	4


	//----- nvinfo : EIATTR_CUDA_API_VERSION
	.align		4
        /*0000*/ 	.byte	0x04, 0x37
        /*0002*/ 	.short	(.L_8 - .L_7)
.L_7:
        /*0004*/ 	.word	0x00000082


	//----- nvinfo : EIATTR_SPARSE_MMA_MASK
	.align		4
.L_8:
        /*0008*/ 	.byte	0x03, 0x50
        /*000a*/ 	.short	0x0000


	//----- nvinfo : EIATTR_MAXREG_COUNT
	.align		4
        /*000c*/ 	.byte	0x03, 0x1b
        /*000e*/ 	.short	0x00ff


	//----- nvinfo : EIATTR_EXTERNS
	.align		4
        /*0010*/ 	.byte	0x04, 0x0f
        /*0012*/ 	.short	(.L_10 - .L_9)


	//   ....[0]....
	.align		4
.L_9:
        /*0014*/ 	.word	index@(vprintf)


	//----- nvinfo : EIATTR_MERCURY_ISA_VERSION
	.align		4
.L_10:
        /*0018*/ 	.byte	0x03, 0x5f
        /*001a*/ 	.short	0x0101


	//----- nvinfo : EIATTR_VRC_CTA_INIT_COUNT
	.align		4
        /*001c*/ 	.byte	0x02, 0x4a
	.zero		1
	.zero		1


	//----- nvinfo : EIATTR_SYSCALL_OFFSETS
	.align		4
        /*0020*/ 	.byte	0x04, 0x46
        /*0022*/ 	.short	(.L_12 - .L_11)


	//   ....[0]....
.L_11:
        /*0024*/ 	.word	0x00000080


	//----- nvinfo : EIATTR_EXIT_INSTR_OFFSETS
	.align		4
.L_12:
        /*0028*/ 	.byte	0x04, 0x1c
        /*002a*/ 	.short	(.L_14 - .L_13)


	//   ....[0]....
.L_13:
        /*002c*/ 	.word	0x00000090


	//----- nvinfo : EIATTR_SW_WAR
	.align		4
.L_14:
        /*0030*/ 	.byte	0x04, 0x36
        /*0032*/ 	.short	(.L_16 - .L_15)
.L_15:
        /*0034*/ 	.word	0x00000008
.L_16:


//--------------------- .nv.callgraph             --------------------------
	.section	.nv.callgraph,"",@"SHT_CUDA_CALLGRAPH"
	.align	4
	.sectionentsize	8
	.align		4
        /*0000*/ 	.word	0x00000000
	.align		4
        /*0004*/ 	.word	0xffffffff
	.align		4
        /*0008*/ 	.word	index@(_Z7dkernelv)
	.align		4
        /*000c*/ 	.word	index@(vprintf)
	.align		4
        /*0010*/ 	.word	0x00000000
	.align		4
        /*0014*/ 	.word	0xfffffffe
	.align		4
        /*0018*/ 	.word	0x00000000
	.align		4
        /*001c*/ 	.word	0xfffffffd
	.align		4
        /*0020*/ 	.word	0x00000000
	.align		4
        /*0024*/ 	.word	0xfffffffc


//--------------------- .nv.constant4             --------------------------
	.section	.nv.constant4,"a",@progbits
	.align	8
	.align		8
.nv.constant4:
        /*0000*/ 	.dword	vprintf
	.align		8
        /*0008*/ 	.dword	$str


//--------------------- .text._Z7dkernelv         --------------------------
	.section	.text._Z7dkernelv,"ax",@progbits
	.align	128
        .global         _Z7dkernelv
        .type           _Z7dkernelv,@function
        .size           _Z7dkernelv,(.L_x_2 - _Z7dkernelv)
        .other          _Z7dkernelv,@"STO_CUDA_ENTRY STV_DEFAULT"
_Z7dkernelv:
.text._Z7dkernelv:
[----:B------:R-:W0:Y:S01]  /*0000*/  LDC R1, c[0x0][0x37c] ;  /* 0x0000df00ff017b82 */ /* 0x000e220000000800 */
[----:B------:R-:W-:Y:S01]  /*0010*/  MOV R0, 0x0 ;  /* 0x0000000000007802 */ /* 0x000fe20000000f00 */
[----:B------:R-:W1:Y:S01]  /*0020*/  LDCU.64 UR4, c[0x4][0x8] ;  /* 0x01000100ff0477ac */ /* 0x000e620008000a00 */
[----:B------:R-:W-:-:S05]  /*0030*/  CS2R R6, SRZ ;  /* 0x0000000000067805 */ /* 0x000fca000001ff00 */
[----:B------:R2:W3:Y:S01]  /*0040*/  LDC.64 R2, c[0x4][R0] ;  /* 0x0100000000027b82 */ /* 0x0004e20000000a00 */
[----:B-1----:R-:W-:Y:S02]  /*0050*/  IMAD.U32 R4, RZ, RZ, UR4 ;  /* 0x00000004ff047e24 */ /* 0x002fe4000f8e00ff */
[----:B--2---:R-:W-:-:S07]  /*0060*/  IMAD.U32 R5, RZ, RZ, UR5 ;  /* 0x00000005ff057e24 */ /* 0x004fce000f8e00ff */
[----:B------:R-:W-:-:S07]  /*0070*/  LEPC R20, `(.L_x_0) ;  /* 0x000000001014794e */ /* 0x000fce0000000000 */
[----:B0--3--:R-:W-:Y:S05]  /*0080*/  CALL.ABS.NOINC R2 ;  /* 0x0000000002007343 */ /* 0x009fea0003c00000 */
.L_x_0:
[----:B------:R-:W-:Y:S05]  /*0090*/  EXIT ;  /* 0x000000000000794d */ /* 0x000fea0003800000 */
.L_x_1:
[----:B------:R-:W-:-:S00]  /*00a0*/  BRA `(.L_x_1) ;  /* 0xfffffffc00fc7947 */ /* 0x000fc0000383ffff */
[----:B------:R-:W-:-:S00]  /*00b0*/  NOP ;  /* 0x0000000000007918 */ /* 0x000fc00000000000 */
        /* <DEDUP_REMOVED lines=12> */
.L_x_2:


//--------------------- .nv.global.init           --------------------------
	.section	.nv.global.init,"aw",@progbits
.nv.global.init:
	.type		$str,@object
	.size		$str,(.L_0 - $str)
$str:
        /*0000*/ 	.byte	0x48, 0x65, 0x6c, 0x6c, 0x6f, 0x20, 0x57, 0x6f, 0x72, 0x6c, 0x64, 0x2e, 0x0a, 0x00
.L_0:


//--------------------- .nv.shared.reserved.0     --------------------------
	.section	.nv.shared.reserved.0,"aw",@nobits
	.weak		__nv_reservedSMEM_offset_0_alias
	.size		__nv_reservedSMEM_offset_0_alias, 0, 64
	.other		__nv_reservedSMEM_offset_0_alias,@"STO_CUDA_RESERVED_SHARED STV_DEFAULT"
__nv_reservedSMEM_offset_0_alias:
	.zero		0
	.zero		64


//--------------------- .nv.constant0._Z7dkernelv --------------------------
	.section	.nv.constant0._Z7dkernelv,"a",@progbits
	.sectionflags	@""
	.align	4
.nv.constant0._Z7dkernelv:
	.zero		896


//--------------------- SYMBOLS --------------------------

	.type		.nv.reservedSmem.offset0,@object
	.size		.nv.reservedSmem.offset0,0x4
	.type		vprintf,@function
